//
// Generated by NVIDIA NVVM Compiler
//
// Compiler Build ID: CL-36424714
// Cuda compilation tools, release 13.0, V13.0.88
// Based on NVVM 20.0.0
//

.version 9.0
.target sm_100
.address_size 64

	// .globl	_Z15recordTimestampPy
.global .align 4 .b8 precalc_xorwow_matrix[102400];
.global .align 4 .b8 precalc_xorwow_offset_matrix[102400];
.global .align 4 .b8 mrg32k3aM1[2304];
.global .align 4 .b8 mrg32k3aM2[2304];
.global .align 4 .b8 mrg32k3aM1SubSeq[2016];
.global .align 4 .b8 mrg32k3aM2SubSeq[2016];
.global .align 4 .b8 mrg32k3aM1Seq[2304];
.global .align 4 .b8 mrg32k3aM2Seq[2304];
.const .align 8 .b8 __cr_lgamma_table[72];

.visible .entry _Z15recordTimestampPy(
	.param .u64 .ptr .align 1 _Z15recordTimestampPy_param_0
)
{
	.reg .b64 	%rd<4>;

	ld.param.u64 	%rd2, [_Z15recordTimestampPy_param_0];
	cvta.to.global.u64 	%rd3, %rd2;
	// begin inline asm
	mov.u64 %rd1, %globaltimer;
	// end inline asm
	st.global.u64 	[%rd3], %rd1;
	ret;

}
	// .globl	_Z10reluKernelPfm
.visible .entry _Z10reluKernelPfm(
	.param .u64 .ptr .align 1 _Z10reluKernelPfm_param_0,
	.param .u64 _Z10reluKernelPfm_param_1
)
{
	.reg .pred 	%p<3>;
	.reg .b32 	%r<5>;
	.reg .b32 	%f<3>;
	.reg .b64 	%rd<15>;

	ld.param.u64 	%rd7, [_Z10reluKernelPfm_param_0];
	ld.param.u64 	%rd8, [_Z10reluKernelPfm_param_1];
	mov.u32 	%r1, %ctaid.x;
	mov.u32 	%r2, %ntid.x;
	cvt.u64.u32 	%rd1, %r2;
	mul.wide.u32 	%rd9, %r1, %r2;
	mov.u32 	%r3, %tid.x;
	cvt.u64.u32 	%rd10, %r3;
	add.s64 	%rd14, %rd9, %rd10;
	setp.ge.u64 	%p1, %rd14, %rd8;
	@%p1 bra 	$L__BB1_3;
	mov.u32 	%r4, %nctaid.x;
	cvt.u64.u32 	%rd11, %r4;
	mul.lo.s64 	%rd3, %rd11, %rd1;
	cvta.to.global.u64 	%rd4, %rd7;
$L__BB1_2:
	shl.b64 	%rd12, %rd14, 2;
	add.s64 	%rd13, %rd4, %rd12;
	ld.global.f32 	%f1, [%rd13];
	max.f32 	%f2, %f1, 0f00000000;
	st.global.f32 	[%rd13], %f2;
	add.s64 	%rd14, %rd14, %rd3;
	setp.lt.u64 	%p2, %rd14, %rd8;
	@%p2 bra 	$L__BB1_2;
$L__BB1_3:
	ret;

}


// ===== COMPILED SASS (sm_100) =====

	.target	sm_100

	.elftype	@"ET_EXEC"


//--------------------- .note.nv.tkinfo           --------------------------
	.section	.note.nv.tkinfo,"",@"SHT_NOTE"
	.sectionflags	@"SHF_NOTE_NV_TKINFO"
	.tkinfo
        /*0018*/ 	.word	0x00000002
        /*0030*/ 	.string	""
        /*0030*/ 	.string	"ptxas"
        /*0030*/ 	.string	"Cuda compilation tools, release 13.0, V13.0.88"
        /*0030*/ 	.string	"Build cuda_13.0.r13.0/compiler.36424714_0"
        /*0030*/ 	.string	"-arch sm_100 -m 64 "



//--------------------- .note.nv.cuinfo           --------------------------
	.section	.note.nv.cuinfo,"",@"SHT_NOTE"
	.sectionflags	@"SHF_NOTE_NV_CUINFO"
        /*0018*/ 	.short	0x0002
        /*001a*/ 	.short	0x0064
        /*001c*/ 	.short	0x0082
	.zero		2


//--------------------- .nv.info                  --------------------------
	.section	.nv.info,"",@"SHT_CUDA_INFO"
	.align	4


	//----- nvinfo : EIATTR_REGCOUNT
	.align		4
        /*0000*/ 	.byte	0x04, 0x2f
        /*0002*/ 	.short	(.L_10 - .L_9)
	.align		4
.L_9:
        /*0004*/ 	.word	index@(_Z15recordTimestampPy)
        /*0008*/ 	.word	0x00000008


	//----- nvinfo : EIATTR_FRAME_SIZE
	.align		4
.L_10:
        /*000c*/ 	.byte	0x04, 0x11
        /*000e*/ 	.short	(.L_12 - .L_11)
	.align		4
.L_11:
        /*0010*/ 	.word	index@(_Z15recordTimestampPy)
        /*0014*/ 	.word	0x00000000


	//----- nvinfo : EIATTR_REGCOUNT
	.align		4
.L_12:
        /*0018*/ 	.byte	0x04, 0x2f
        /*001a*/ 	.short	(.L_14 - .L_13)
	.align		4
.L_13:
        /*001c*/ 	.word	index@(_Z10reluKernelPfm)
        /*0020*/ 	.word	0x0000000c


	//----- nvinfo : EIATTR_FRAME_SIZE
	.align		4
.L_14:
        /*0024*/ 	.byte	0x04, 0x11
        /*0026*/ 	.short	(.L_16 - .L_15)
	.align		4
.L_15:
        /*0028*/ 	.word	index@(_Z10reluKernelPfm)
        /*002c*/ 	.word	0x00000000


	//----- nvinfo : EIATTR_MIN_STACK_SIZE
	.align		4
.L_16:
        /*0030*/ 	.byte	0x04, 0x12
        /*0032*/ 	.short	(.L_18 - .L_17)
	.align		4
.L_17:
        /*0034*/ 	.word	index@(_Z10reluKernelPfm)
        /*0038*/ 	.word	0x00000000


	//----- nvinfo : EIATTR_MIN_STACK_SIZE
	.align		4
.L_18:
        /*003c*/ 	.byte	0x04, 0x12
        /*003e*/ 	.short	(.L_20 - .L_19)
	.align		4
.L_19:
        /*0040*/ 	.word	index@(_Z15recordTimestampPy)
        /*0044*/ 	.word	0x00000000
.L_20:


//--------------------- .nv.compat                --------------------------
	.section	.nv.compat,"",@"SHT_CUDA_COMPAT_INFO"
	.align	4
        /*0000*/ 	.byte	0x02, 0x09, 0x00, 0x00, 0x02, 0x02, 0x01, 0x00, 0x02, 0x05, 0x05, 0x00, 0x03, 0x07, 0x01, 0x01
        /*0010*/ 	.byte	0x02, 0x03, 0x00, 0x00, 0x02, 0x06, 0x01, 0x00, 0x04, 0x0b, 0x08, 0x00, 0x09, 0x00, 0x00, 0x00
        /*0020*/ 	.byte	0x00, 0x00, 0x00, 0x00


//--------------------- .nv.info._Z10reluKernelPfm --------------------------
	.section	.nv.info._Z10reluKernelPfm,"",@"SHT_CUDA_INFO"
	.sectionflags	@""
	.align	4


	//----- nvinfo : EIATTR_CUDA_API_VERSION
	.align		4
        /*0000*/ 	.byte	0x04, 0x37
        /*0002*/ 	.short	(.L_22 - .L_21)
.L_21:
        /*0004*/ 	.word	0x00000082


	//----- nvinfo : EIATTR_KPARAM_INFO
	.align		4
.L_22:
        /*0008*/ 	.byte	0x04, 0x17
        /*000a*/ 	.short	(.L_24 - .L_23)
.L_23:
        /*000c*/ 	.word	0x00000000
        /*0010*/ 	.short	0x0001
        /*0012*/ 	.short	0x0008
        /*0014*/ 	.byte	0x00, 0xf0, 0x21, 0x00


	//----- nvinfo : EIATTR_KPARAM_INFO
	.align		4
.L_24:
        /*0018*/ 	.byte	0x04, 0x17
        /*001a*/ 	.short	(.L_26 - .L_25)
.L_25:
        /*001c*/ 	.word	0x00000000
        /*0020*/ 	.short	0x0000
        /*0022*/ 	.short	0x0000
        /*0024*/ 	.byte	0x00, 0xf5, 0x21, 0x00


	//----- nvinfo : EIATTR_SPARSE_MMA_MASK
	.align		4
.L_26:
        /*0028*/ 	.byte	0x03, 0x50
        /*002a*/ 	.short	0x0000


	//----- nvinfo : EIATTR_MAXREG_COUNT
	.align		4
        /*002c*/ 	.byte	0x03, 0x1b
        /*002e*/ 	.short	0x00ff


	//----- nvinfo : EIATTR_MERCURY_ISA_VERSION
	.align		4
        /*0030*/ 	.byte	0x03, 0x5f
        /*0032*/ 	.short	0x0101


	//----- nvinfo : EIATTR_VRC_CTA_INIT_COUNT
	.align		4
        /*0034*/ 	.byte	0x02, 0x4a
	.zero		1
	.zero		1


	//----- nvinfo : EIATTR_EXIT_INSTR_OFFSETS
	.align		4
        /*0038*/ 	.byte	0x04, 0x1c
        /*003a*/ 	.short	(.L_28 - .L_27)


	//   ....[0]....
.L_27:
        /*003c*/ 	.word	0x00000090


	//   ....[1]....
        /*0040*/ 	.word	0x000001c0


	//----- nvinfo : EIATTR_CRS_STACK_SIZE
	.align		4
.L_28:
        /*0044*/ 	.byte	0x04, 0x1e
        /*0046*/ 	.short	(.L_30 - .L_29)
.L_29:
        /*0048*/ 	.word	0x00000000


	//----- nvinfo : EIATTR_CBANK_PARAM_SIZE
	.align		4
.L_30:
        /*004c*/ 	.byte	0x03, 0x19
        /*004e*/ 	.short	0x0010


	//----- nvinfo : EIATTR_PARAM_CBANK
	.align		4
        /*0050*/ 	.byte	0x04, 0x0a
        /*0052*/ 	.short	(.L_32 - .L_31)
	.align		4
.L_31:
        /*0054*/ 	.word	index@(.nv.constant0._Z10reluKernelPfm)
        /*0058*/ 	.short	0x0380
        /*005a*/ 	.short	0x0010


	//----- nvinfo : EIATTR_SW_WAR
	.align		4
.L_32:
        /*005c*/ 	.byte	0x04, 0x36
        /*005e*/ 	.short	(.L_34 - .L_33)
.L_33:
        /*0060*/ 	.word	0x00000008
.L_34:


//--------------------- .nv.info._Z15recordTimestampPy --------------------------
	.section	.nv.info._Z15recordTimestampPy,"",@"SHT_CUDA_INFO"
	.sectionflags	@""
	.align	4


	//----- nvinfo : EIATTR_CUDA_API_VERSION
	.align		4
        /*0000*/ 	.byte	0x04, 0x37
        /*0002*/ 	.short	(.L_36 - .L_35)
.L_35:
        /*0004*/ 	.word	0x00000082


	//----- nvinfo : EIATTR_KPARAM_INFO
	.align		4
.L_36:
        /*0008*/ 	.byte	0x04, 0x17
        /*000a*/ 	.short	(.L_38 - .L_37)
.L_37:
        /*000c*/ 	.word	0x00000000
        /*0010*/ 	.short	0x0000
        /*0012*/ 	.short	0x0000
        /*0014*/ 	.byte	0x00, 0xf5, 0x21, 0x00


	//----- nvinfo : EIATTR_SPARSE_MMA_MASK
	.align		4
.L_38:
        /*0018*/ 	.byte	0x03, 0x50
        /*001a*/ 	.short	0x0000


	//----- nvinfo : EIATTR_MAXREG_COUNT
	.align		4
        /*001c*/ 	.byte	0x03, 0x1b
        /*001e*/ 	.short	0x00ff


	//----- nvinfo : EIATTR_MERCURY_ISA_VERSION
	.align		4
        /*0020*/ 	.byte	0x03, 0x5f
        /*0022*/ 	.short	0x0101


	//----- nvinfo : EIATTR_VRC_CTA_INIT_COUNT
	.align		4
        /*0024*/ 	.byte	0x02, 0x4a
	.zero		1
	.zero		1


	//----- nvinfo : EIATTR_EXIT_INSTR_OFFSETS
	.align		4
        /*0028*/ 	.byte	0x04, 0x1c
        /*002a*/ 	.short	(.L_40 - .L_39)


	//   ....[0]....
.L_39:
        /*002c*/ 	.word	0x00000060


	//----- nvinfo : EIATTR_CBANK_PARAM_SIZE
	.align		4
.L_40:
        /*0030*/ 	.byte	0x03, 0x19
        /*0032*/ 	.short	0x0008


	//----- nvinfo : EIATTR_PARAM_CBANK
	.align		4
        /*0034*/ 	.byte	0x04, 0x0a
        /*0036*/ 	.short	(.L_42 - .L_41)
	.align		4
.L_41:
        /*0038*/ 	.word	index@(.nv.constant0._Z15recordTimestampPy)
        /*003c*/ 	.short	0x0380
        /*003e*/ 	.short	0x0008


	//----- nvinfo : EIATTR_SW_WAR
	.align		4
.L_42:
        /*0040*/ 	.byte	0x04, 0x36
        /*0042*/ 	.short	(.L_44 - .L_43)
.L_43:
        /*0044*/ 	.word	0x00000008
.L_44:


//--------------------- .nv.callgraph             --------------------------
	.section	.nv.callgraph,"",@"SHT_CUDA_CALLGRAPH"
	.align	4
	.sectionentsize	8
	.align		4
        /*0000*/ 	.word	0x00000000
	.align		4
        /*0004*/ 	.word	0xffffffff
	.align		4
        /*0008*/ 	.word	0x00000000
	.align		4
        /*000c*/ 	.word	0xfffffffe
	.align		4
        /*0010*/ 	.word	0x00000000
	.align		4
        /*0014*/ 	.word	0xfffffffd
	.align		4
        /*0018*/ 	.word	0x00000000
	.align		4
        /*001c*/ 	.word	0xfffffffc


//--------------------- .nv.constant4             --------------------------
	.section	.nv.constant4,"a",@progbits
	.align	8
	.align		8
.nv.constant4:
        /*0000*/ 	.dword	precalc_xorwow_matrix
	.align		8
        /*0008*/ 	.dword	precalc_xorwow_offset_matrix
	.align		8
        /*0010*/ 	.dword	mrg32k3aM1
	.align		8
        /*0018*/ 	.dword	mrg32k3aM2
	.align		8
        /*0020*/ 	.dword	mrg32k3aM1SubSeq
	.align		8
        /*0028*/ 	.dword	mrg32k3aM2SubSeq
	.align		8
        /*0030*/ 	.dword	mrg32k3aM1Seq
	.align		8
        /*0038*/ 	.dword	mrg32k3aM2Seq


//--------------------- .nv.constant3             --------------------------
	.section	.nv.constant3,"a",@progbits
	.align	8
.nv.constant3:
	.type		__cr_lgamma_table,@object
	.size		__cr_lgamma_table,(.L_8 - __cr_lgamma_table)
__cr_lgamma_table:
        /*0000*/ 	.byte	0x00, 0x00, 0x00, 0x00, 0x00, 0x00, 0x00, 0x00, 0x00, 0x00, 0x00, 0x00, 0x00, 0x00, 0x00, 0x00
        /*0010*/ 	.byte	0xef, 0x39, 0xfa, 0xfe, 0x42, 0x2e, 0xe6, 0x3f, 0x02, 0x20, 0x2a, 0xfa, 0x0b, 0xab, 0xfc, 0x3f
        /*0020*/ 	.byte	0xf9, 0x2c, 0x92, 0x7c, 0xa7, 0x6c, 0x09, 0x40, 0xc9, 0x79, 0x44, 0x3c, 0x64, 0x26, 0x13, 0x40
        /*0030*/ 	.byte	0xca, 0x01, 0xcf, 0x3a, 0x27, 0x51, 0x1a, 0x40, 0x30, 0xcc, 0x2d, 0xf3, 0xe1, 0x0c, 0x21, 0x40
        /*0040*/ 	.byte	0x0d, 0xb7, 0xfc, 0x82, 0x8e, 0x35, 0x25, 0x40
.L_8:


//--------------------- .text._Z10reluKernelPfm   --------------------------
	.section	.text._Z10reluKernelPfm,"ax",@progbits
	.align	128
        .global         _Z10reluKernelPfm
        .type           _Z10reluKernelPfm,@function
        .size           _Z10reluKernelPfm,(.L_x_3 - _Z10reluKernelPfm)
        .other          _Z10reluKernelPfm,@"STO_CUDA_ENTRY STV_DEFAULT"
_Z10reluKernelPfm:
.text._Z10reluKernelPfm:
[----:B------:R-:W-:Y:S01]  /*0000*/  LDC R1, c[0x0][0x37c] ;  /* 0x0000df00ff017b82 */ /* 0x000fe20000000800 */
[----:B------:R-:W0:Y:S07]  /*0010*/  S2R R2, SR_TID.X ;  /* 0x0000000000027919 */ /* 0x000e2e0000002100 */
[----:B------:R-:W0:Y:S01]  /*0020*/  S2UR UR4, SR_CTAID.X ;  /* 0x00000000000479c3 */ /* 0x000e220000002500 */
[----:B------:R-:W1:Y:S01]  /*0030*/  LDCU.64 UR8, c[0x0][0x388] ;  /* 0x00007100ff0877ac */ /* 0x000e620008000a00 */
[----:B------:R-:W-:-:S06]  /*0040*/  IMAD.MOV.U32 R3, RZ, RZ, RZ ;  /* 0x000000ffff037224 */ /* 0x000fcc00078e00ff */
[----:B------:R-:W0:Y:S02]  /*0050*/  LDC R5, c[0x0][0x360] ;  /* 0x0000d800ff057b82 */ /* 0x000e240000000800 */
[----:B0-----:R-:W-:-:S03]  /*0060*/  IMAD.WIDE.U32 R2, R5, UR4, R2 ;  /* 0x0000000405027c25 */ /* 0x001fc6000f8e0002 */
[----:B-1----:R-:W-:-:S04]  /*0070*/  ISETP.GE.U32.AND P0, PT, R2, UR8, PT ;  /* 0x0000000802007c0c */ /* 0x002fc8000bf06070 */
[----:B------:R-:W-:-:S13]  /*0080*/  ISETP.GE.U32.AND.EX P0, PT, R3, UR9, PT, P0 ;  /* 0x0000000903007c0c */ /* 0x000fda000bf06100 */
[----:B------:R-:W-:Y:S05]  /*0090*/  @P0 EXIT ;  /* 0x000000000000094d */ /* 0x000fea0003800000 */
[----:B------:R-:W0:Y:S01]  /*00a0*/  LDCU UR4, c[0x0][0x370] ;  /* 0x00006e00ff0477ac */ /* 0x000e220008000800 */
[----:B------:R-:W-:Y:S02]  /*00b0*/  IMAD.MOV.U32 R9, RZ, RZ, R2 ;  /* 0x000000ffff097224 */ /* 0x000fe400078e0002 */
[----:B------:R-:W-:Y:S01]  /*00c0*/  IMAD.MOV.U32 R8, RZ, RZ, R3 ;  /* 0x000000ffff087224 */ /* 0x000fe200078e0003 */
[----:B------:R-:W1:Y:S01]  /*00d0*/  LDCU.64 UR6, c[0x0][0x358] ;  /* 0x00006b00ff0677ac */ /* 0x000e620008000a00 */
[----:B------:R-:W2:Y:S01]  /*00e0*/  LDCU.64 UR10, c[0x0][0x380] ;  /* 0x00007000ff0a77ac */ /* 0x000ea20008000a00 */
[----:B0-----:R-:W-:Y:S01]  /*00f0*/  IMAD.WIDE.U32 R4, R5, UR4, RZ ;  /* 0x0000000405047c25 */ /* 0x001fe2000f8e00ff */
[----:B------:R-:W-:-:S03]  /*0100*/  UMOV UR4, URZ ;  /* 0x000000ff00047c82 */ /* 0x000fc60008000000 */
[----:B-1----:R-:W-:-:S07]  /*0110*/  VIADD R6, R5, UR4 ;  /* 0x0000000405067c36 */ /* 0x002fce0008000000 */
.L_x_0:
[----:B0-2---:R-:W-:-:S04]  /*0120*/  LEA R2, P0, R9, UR10, 0x2 ;  /* 0x0000000a09027c11 */ /* 0x005fc8000f8010ff */
[----:B------:R-:W-:-:S05]  /*0130*/  LEA.HI.X R3, R9, UR11, R8, 0x2, P0 ;  /* 0x0000000b09037c11 */ /* 0x000fca00080f1408 */
[----:B------:R-:W2:Y:S01]  /*0140*/  LDG.E R0, desc[UR6][R2.64] ;  /* 0x0000000602007981 */ /* 0x000ea2000c1e1900 */
[----:B------:R-:W-:-:S05]  /*0150*/  IADD3 R9, P0, PT, R9, R4, RZ ;  /* 0x0000000409097210 */ /* 0x000fca0007f1e0ff */
[----:B------:R-:W-:Y:S01]  /*0160*/  IMAD.X R8, R8, 0x1, R6, P0 ;  /* 0x0000000108087824 */ /* 0x000fe200000e0606 */
[----:B------:R-:W-:-:S04]  /*0170*/  ISETP.GE.U32.AND P0, PT, R9, UR8, PT ;  /* 0x0000000809007c0c */ /* 0x000fc8000bf06070 */
[----:B------:R-:W-:Y:S02]  /*0180*/  ISETP.GE.U32.AND.EX P0, PT, R8, UR9, PT, P0 ;  /* 0x0000000908007c0c */ /* 0x000fe4000bf06100 */
[----:B--2---:R-:W-:-:S05]  /*0190*/  FMNMX R7, RZ, R0, !PT ;  /* 0x00000000ff077209 */ /* 0x004fca0007800000 */
[----:B------:R0:W-:Y:S06]  /*01a0*/  STG.E desc[UR6][R2.64], R7 ;  /* 0x0000000702007986 */ /* 0x0001ec000c101906 */
[----:B------:R-:W-:Y:S05]  /*01b0*/  @!P0 BRA `(.L_x_0) ;  /* 0xfffffffc00d88947 */ /* 0x000fea000383ffff */
[----:B------:R-:W-:Y:S05]  /*01c0*/  EXIT ;  /* 0x000000000000794d */ /* 0x000fea0003800000 */
.L_x_1:
[----:B------:R-:W-:-:S00]  /*01d0*/  BRA `(.L_x_1) ;  /* 0xfffffffc00fc7947 */ /* 0x000fc0000383ffff */
[----:B------:R-:W-:-:S00]  /*01e0*/  NOP ;  /* 0x0000000000007918 */ /* 0x000fc00000000000 */
        /* <DEDUP_REMOVED lines=9> */
.L_x_3:


//--------------------- .text._Z15recordTimestampPy --------------------------
	.section	.text._Z15recordTimestampPy,"ax",@progbits
	.align	128
        .global         _Z15recordTimestampPy
        .type           _Z15recordTimestampPy,@function
        .size           _Z15recordTimestampPy,(.L_x_4 - _Z15recordTimestampPy)
        .other          _Z15recordTimestampPy,@"STO_CUDA_ENTRY STV_DEFAULT"
_Z15recordTimestampPy:
.text._Z15recordTimestampPy:
[----:B------:R-:W-:Y:S01]  /*0000*/  LDC R1, c[0x0][0x37c] ;  /* 0x0000df00ff017b82 */ /* 0x000fe20000000800 */
[----:B------:R-:W0:Y:S01]  /*0010*/  LDCU.64 UR4, c[0x0][0x358] ;  /* 0x00006b00ff0477ac */ /* 0x000e220008000a00 */
[----:B------:R-:W-:Y:S01]  /*0020*/  NOP ;  /* 0x0000000000007918 */ /* 0x000fe20000000000 */
[----:B------:R-:W-:-:S05]  /*0030*/  CS2R R4, SR_GLOBALTIMERLO ;  /* 0x0000000000047805 */ /* 0x000fca0000015200 */
[----:B------:R-:W0:Y:S02]  /*0040*/  LDC.64 R2, c[0x0][0x380] ;  /* 0x0000e000ff027b82 */ /* 0x000e240000000a00 */
[----:B0-----:R-:W-:Y:S01]  /*0050*/  STG.E.64 desc[UR4][R2.64], R4 ;  /* 0x0000000402007986 */ /* 0x001fe2000c101b04 */
[----:B------:R-:W-:Y:S05]  /*0060*/  EXIT ;  /* 0x000000000000794d */ /* 0x000fea0003800000 */
.L_x_2:
        /* <DEDUP_REMOVED lines=9> */
.L_x_4:


//--------------------- .nv.global.init           --------------------------
	.section	.nv.global.init,"aw",@progbits
	.align	4
.nv.global.init:
	.type		mrg32k3aM1SubSeq,@object
	.size		mrg32k3aM1SubSeq,(mrg32k3aM2SubSeq - mrg32k3aM1SubSeq)
mrg32k3aM1SubSeq:
        /*0000*/ 	.byte	0x0b, 0xcc, 0xee, 0x04, 0x73, 0x29, 0x8b, 0x6f, 0xf6, 0x53, 0x03, 0xf6, 0x23, 0xf6, 0xea, 0xda
        /* <DEDUP_REMOVED lines=125> */
	.type		mrg32k3aM2SubSeq,@object
	.size		mrg32k3aM2SubSeq,(mrg32k3aM1 - mrg32k3aM2SubSeq)
mrg32k3aM2SubSeq:
        /* <DEDUP_REMOVED lines=126> */
	.type		mrg32k3aM1,@object
	.size		mrg32k3aM1,(mrg32k3aM1Seq - mrg32k3aM1)
mrg32k3aM1:
        /* <DEDUP_REMOVED lines=144> */
	.type		mrg32k3aM1Seq,@object
	.size		mrg32k3aM1Seq,(mrg32k3aM2 - mrg32k3aM1Seq)
mrg32k3aM1Seq:
        /* <DEDUP_REMOVED lines=144> */
	.type		mrg32k3aM2,@object
	.size		mrg32k3aM2,(mrg32k3aM2Seq - mrg32k3aM2)
mrg32k3aM2:
        /* <DEDUP_REMOVED lines=144> */
	.type		mrg32k3aM2Seq,@object
	.size		mrg32k3aM2Seq,(precalc_xorwow_matrix - mrg32k3aM2Seq)
mrg32k3aM2Seq:
        /* <DEDUP_REMOVED lines=144> */
	.type		precalc_xorwow_matrix,@object
	.size		precalc_xorwow_matrix,(precalc_xorwow_offset_matrix - precalc_xorwow_matrix)
precalc_xorwow_matrix:
        /* <DEDUP_REMOVED lines=6400> */
	.type		precalc_xorwow_offset_matrix,@object
	.size		precalc_xorwow_offset_matrix,(.L_1 - precalc_xorwow_offset_matrix)
precalc_xorwow_offset_matrix:
        /* <DEDUP_REMOVED lines=6400> */
.L_1:


//--------------------- .nv.shared.reserved.0     --------------------------
	.section	.nv.shared.reserved.0,"aw",@nobits
	.weak		__nv_reservedSMEM_offset_0_alias
	.size		__nv_reservedSMEM_offset_0_alias, 0, 64
	.other		__nv_reservedSMEM_offset_0_alias,@"STO_CUDA_RESERVED_SHARED STV_DEFAULT"
__nv_reservedSMEM_offset_0_alias:
	.zero		0
	.zero		64


//--------------------- .nv.constant0._Z10reluKernelPfm --------------------------
	.section	.nv.constant0._Z10reluKernelPfm,"a",@progbits
	.sectionflags	@""
	.align	4
.nv.constant0._Z10reluKernelPfm:
	.zero		912


//--------------------- .nv.constant0._Z15recordTimestampPy --------------------------
	.section	.nv.constant0._Z15recordTimestampPy,"a",@progbits
	.sectionflags	@""
	.align	4
.nv.constant0._Z15recordTimestampPy:
	.zero		904


//--------------------- SYMBOLS --------------------------

	.type		.nv.reservedSmem.offset0,@object
	.size		.nv.reservedSmem.offset0,0x4
